//
// Generated by NVIDIA NVVM Compiler
//
// Compiler Build ID: CL-36424714
// Cuda compilation tools, release 13.0, V13.0.88
// Based on NVVM 20.0.0
//

.version 9.0
.target sm_100
.address_size 64

	// .globl	_Z30trilinear_interpolation_kernelyPK6float3Pfi

.visible .entry _Z30trilinear_interpolation_kernelyPK6float3Pfi(
	.param .u64 _Z30trilinear_interpolation_kernelyPK6float3Pfi_param_0,
	.param .u64 .ptr .align 1 _Z30trilinear_interpolation_kernelyPK6float3Pfi_param_1,
	.param .u64 .ptr .align 1 _Z30trilinear_interpolation_kernelyPK6float3Pfi_param_2,
	.param .u32 _Z30trilinear_interpolation_kernelyPK6float3Pfi_param_3
)
{
	.reg .pred 	%p<2>;
	.reg .b32 	%r<6>;
	.reg .b32 	%f<8>;
	.reg .b64 	%rd<10>;

	ld.param.u64 	%rd1, [_Z30trilinear_interpolation_kernelyPK6float3Pfi_param_0];
	ld.param.u64 	%rd2, [_Z30trilinear_interpolation_kernelyPK6float3Pfi_param_1];
	ld.param.u64 	%rd3, [_Z30trilinear_interpolation_kernelyPK6float3Pfi_param_2];
	ld.param.u32 	%r2, [_Z30trilinear_interpolation_kernelyPK6float3Pfi_param_3];
	mov.u32 	%r3, %ctaid.x;
	mov.u32 	%r4, %ntid.x;
	mov.u32 	%r5, %tid.x;
	mad.lo.s32 	%r1, %r3, %r4, %r5;
	setp.ge.s32 	%p1, %r1, %r2;
	@%p1 bra 	$L__BB0_2;
	cvta.to.global.u64 	%rd4, %rd2;
	cvta.to.global.u64 	%rd5, %rd3;
	mul.wide.s32 	%rd6, %r1, 12;
	add.s64 	%rd7, %rd4, %rd6;
	ld.global.f32 	%f1, [%rd7];
	ld.global.f32 	%f2, [%rd7+4];
	ld.global.f32 	%f3, [%rd7+8];
	tex.3d.v4.f32.f32 	{%f4, %f5, %f6, %f7}, [%rd1, {%f1, %f2, %f3, %f3}];
	mul.wide.s32 	%rd8, %r1, 4;
	add.s64 	%rd9, %rd5, %rd8;
	st.global.f32 	[%rd9], %f4;
$L__BB0_2:
	ret;

}


// ===== COMPILED SASS (sm_100) =====

	.target	sm_100

	.elftype	@"ET_EXEC"


//--------------------- .note.nv.tkinfo           --------------------------
	.section	.note.nv.tkinfo,"",@"SHT_NOTE"
	.sectionflags	@"SHF_NOTE_NV_TKINFO"
	.tkinfo
        /*0018*/ 	.word	0x00000002
        /*0030*/ 	.string	""
        /*0030*/ 	.string	"ptxas"
        /*0030*/ 	.string	"Cuda compilation tools, release 13.0, V13.0.88"
        /*0030*/ 	.string	"Build cuda_13.0.r13.0/compiler.36424714_0"
        /*0030*/ 	.string	"-arch sm_100 -m 64 "



//--------------------- .note.nv.cuinfo           --------------------------
	.section	.note.nv.cuinfo,"",@"SHT_NOTE"
	.sectionflags	@"SHF_NOTE_NV_CUINFO"
        /*0018*/ 	.short	0x0002
        /*001a*/ 	.short	0x0064
        /*001c*/ 	.short	0x0082
	.zero		2


//--------------------- .nv.info                  --------------------------
	.section	.nv.info,"",@"SHT_CUDA_INFO"
	.align	4


	//----- nvinfo : EIATTR_REGCOUNT
	.align		4
        /*0000*/ 	.byte	0x04, 0x2f
        /*0002*/ 	.short	(.L_1 - .L_0)
	.align		4
.L_0:
        /*0004*/ 	.word	index@(_Z30trilinear_interpolation_kernelyPK6float3Pfi)
        /*0008*/ 	.word	0x0000000e


	//----- nvinfo : EIATTR_FRAME_SIZE
	.align		4
.L_1:
        /*000c*/ 	.byte	0x04, 0x11
        /*000e*/ 	.short	(.L_3 - .L_2)
	.align		4
.L_2:
        /*0010*/ 	.word	index@(_Z30trilinear_interpolation_kernelyPK6float3Pfi)
        /*0014*/ 	.word	0x00000000


	//----- nvinfo : EIATTR_MIN_STACK_SIZE
	.align		4
.L_3:
        /*0018*/ 	.byte	0x04, 0x12
        /*001a*/ 	.short	(.L_5 - .L_4)
	.align		4
.L_4:
        /*001c*/ 	.word	index@(_Z30trilinear_interpolation_kernelyPK6float3Pfi)
        /*0020*/ 	.word	0x00000000
.L_5:


//--------------------- .nv.compat                --------------------------
	.section	.nv.compat,"",@"SHT_CUDA_COMPAT_INFO"
	.align	4
        /*0000*/ 	.byte	0x02, 0x09, 0x00, 0x00, 0x02, 0x02, 0x02, 0x00, 0x02, 0x05, 0x05, 0x00, 0x03, 0x07, 0x01, 0x01
        /*0010*/ 	.byte	0x02, 0x03, 0x00, 0x00, 0x02, 0x06, 0x01, 0x00, 0x04, 0x0b, 0x08, 0x00, 0x09, 0x00, 0x00, 0x00
        /*0020*/ 	.byte	0x00, 0x00, 0x00, 0x00


//--------------------- .nv.info._Z30trilinear_interpolation_kernelyPK6float3Pfi --------------------------
	.section	.nv.info._Z30trilinear_interpolation_kernelyPK6float3Pfi,"",@"SHT_CUDA_INFO"
	.sectionflags	@""
	.align	4


	//----- nvinfo : EIATTR_CUDA_API_VERSION
	.align		4
        /*0000*/ 	.byte	0x04, 0x37
        /*0002*/ 	.short	(.L_7 - .L_6)
.L_6:
        /*0004*/ 	.word	0x00000082


	//----- nvinfo : EIATTR_KPARAM_INFO
	.align		4
.L_7:
        /*0008*/ 	.byte	0x04, 0x17
        /*000a*/ 	.short	(.L_9 - .L_8)
.L_8:
        /*000c*/ 	.word	0x00000000
        /*0010*/ 	.short	0x0003
        /*0012*/ 	.short	0x0018
        /*0014*/ 	.byte	0x00, 0xf0, 0x11, 0x00


	//----- nvinfo : EIATTR_KPARAM_INFO
	.align		4
.L_9:
        /*0018*/ 	.byte	0x04, 0x17
        /*001a*/ 	.short	(.L_11 - .L_10)
.L_10:
        /*001c*/ 	.word	0x00000000
        /*0020*/ 	.short	0x0002
        /*0022*/ 	.short	0x0010
        /*0024*/ 	.byte	0x00, 0xf5, 0x21, 0x00


	//----- nvinfo : EIATTR_KPARAM_INFO
	.align		4
.L_11:
        /*0028*/ 	.byte	0x04, 0x17
        /*002a*/ 	.short	(.L_13 - .L_12)
.L_12:
        /*002c*/ 	.word	0x00000000
        /*0030*/ 	.short	0x0001
        /*0032*/ 	.short	0x0008
        /*0034*/ 	.byte	0x00, 0xf5, 0x21, 0x00


	//----- nvinfo : EIATTR_KPARAM_INFO
	.align		4
.L_13:
        /*0038*/ 	.byte	0x04, 0x17
        /*003a*/ 	.short	(.L_15 - .L_14)
.L_14:
        /*003c*/ 	.word	0x00000000
        /*0040*/ 	.short	0x0000
        /*0042*/ 	.short	0x0000
        /*0044*/ 	.byte	0x00, 0xf0, 0x21, 0x00


	//----- nvinfo : EIATTR_SPARSE_MMA_MASK
	.align		4
.L_15:
        /*0048*/ 	.byte	0x03, 0x50
        /*004a*/ 	.short	0x0000


	//----- nvinfo : EIATTR_MAXREG_COUNT
	.align		4
        /*004c*/ 	.byte	0x03, 0x1b
        /*004e*/ 	.short	0x00ff


	//----- nvinfo : EIATTR_MERCURY_ISA_VERSION
	.align		4
        /*0050*/ 	.byte	0x03, 0x5f
        /*0052*/ 	.short	0x0101


	//----- nvinfo : EIATTR_VRC_CTA_INIT_COUNT
	.align		4
        /*0054*/ 	.byte	0x02, 0x4a
	.zero		1
	.zero		1


	//----- nvinfo : EIATTR_EXIT_INSTR_OFFSETS
	.align		4
        /*0058*/ 	.byte	0x04, 0x1c
        /*005a*/ 	.short	(.L_17 - .L_16)


	//   ....[0]....
.L_16:
        /*005c*/ 	.word	0x00000070


	//   ....[1]....
        /*0060*/ 	.word	0x00000150


	//----- nvinfo : EIATTR_CBANK_PARAM_SIZE
	.align		4
.L_17:
        /*0064*/ 	.byte	0x03, 0x19
        /*0066*/ 	.short	0x001c


	//----- nvinfo : EIATTR_PARAM_CBANK
	.align		4
        /*0068*/ 	.byte	0x04, 0x0a
        /*006a*/ 	.short	(.L_19 - .L_18)
	.align		4
.L_18:
        /*006c*/ 	.word	index@(.nv.constant0._Z30trilinear_interpolation_kernelyPK6float3Pfi)
        /*0070*/ 	.short	0x0380
        /*0072*/ 	.short	0x001c


	//----- nvinfo : EIATTR_SW_WAR
	.align		4
.L_19:
        /*0074*/ 	.byte	0x04, 0x36
        /*0076*/ 	.short	(.L_21 - .L_20)
.L_20:
        /*0078*/ 	.word	0x00000008
.L_21:


//--------------------- .nv.callgraph             --------------------------
	.section	.nv.callgraph,"",@"SHT_CUDA_CALLGRAPH"
	.align	4
	.sectionentsize	8
	.align		4
        /*0000*/ 	.word	0x00000000
	.align		4
        /*0004*/ 	.word	0xffffffff
	.align		4
        /*0008*/ 	.word	0x00000000
	.align		4
        /*000c*/ 	.word	0xfffffffe
	.align		4
        /*0010*/ 	.word	0x00000000
	.align		4
        /*0014*/ 	.word	0xfffffffd
	.align		4
        /*0018*/ 	.word	0x00000000
	.align		4
        /*001c*/ 	.word	0xfffffffc


//--------------------- .text._Z30trilinear_interpolation_kernelyPK6float3Pfi --------------------------
	.section	.text._Z30trilinear_interpolation_kernelyPK6float3Pfi,"ax",@progbits
	.align	128
        .global         _Z30trilinear_interpolation_kernelyPK6float3Pfi
        .type           _Z30trilinear_interpolation_kernelyPK6float3Pfi,@function
        .size           _Z30trilinear_interpolation_kernelyPK6float3Pfi,(.L_x_1 - _Z30trilinear_interpolation_kernelyPK6float3Pfi)
        .other          _Z30trilinear_interpolation_kernelyPK6float3Pfi,@"STO_CUDA_ENTRY STV_DEFAULT"
_Z30trilinear_interpolation_kernelyPK6float3Pfi:
.text._Z30trilinear_interpolation_kernelyPK6float3Pfi:
[----:B------:R-:W-:Y:S01]  /*0000*/  LDC R1, c[0x0][0x37c] ;  /* 0x0000df00ff017b82 */ /* 0x000fe20000000800 */
[----:B------:R-:W0:Y:S07]  /*0010*/  S2R R0, SR_TID.X ;  /* 0x0000000000007919 */ /* 0x000e2e0000002100 */
[----:B------:R-:W0:Y:S01]  /*0020*/  S2UR UR4, SR_CTAID.X ;  /* 0x00000000000479c3 */ /* 0x000e220000002500 */
[----:B------:R-:W1:Y:S07]  /*0030*/  LDCU UR5, c[0x0][0x398] ;  /* 0x00007300ff0577ac */ /* 0x000e6e0008000800 */
[----:B------:R-:W0:Y:S02]  /*0040*/  LDC R7, c[0x0][0x360] ;  /* 0x0000d800ff077b82 */ /* 0x000e240000000800 */
[----:B0-----:R-:W-:-:S05]  /*0050*/  IMAD R7, R7, UR4, R0 ;  /* 0x0000000407077c24 */ /* 0x001fca000f8e0200 */
[----:B-1----:R-:W-:-:S13]  /*0060*/  ISETP.GE.AND P0, PT, R7, UR5, PT ;  /* 0x0000000507007c0c */ /* 0x002fda000bf06270 */
[----:B------:R-:W-:Y:S05]  /*0070*/  @P0 EXIT ;  /* 0x000000000000094d */ /* 0x000fea0003800000 */
[----:B------:R-:W0:Y:S01]  /*0080*/  LDC.64 R2, c[0x0][0x388] ;  /* 0x0000e200ff027b82 */ /* 0x000e220000000a00 */
[----:B------:R-:W1:Y:S01]  /*0090*/  LDCU.64 UR6, c[0x0][0x358] ;  /* 0x00006b00ff0677ac */ /* 0x000e620008000a00 */
[----:B0-----:R-:W-:-:S05]  /*00a0*/  IMAD.WIDE R2, R7, 0xc, R2 ;  /* 0x0000000c07027825 */ /* 0x001fca00078e0202 */
[----:B-1----:R-:W2:Y:S04]  /*00b0*/  LDG.E R8, desc[UR6][R2.64] ;  /* 0x0000000602087981 */ /* 0x002ea8000c1e1900 */
[----:B------:R-:W2:Y:S04]  /*00c0*/  LDG.E R9, desc[UR6][R2.64+0x4] ;  /* 0x0000040602097981 */ /* 0x000ea8000c1e1900 */
[----:B------:R-:W2:Y:S01]  /*00d0*/  LDG.E R10, desc[UR6][R2.64+0x8] ;  /* 0x00000806020a7981 */ /* 0x000ea2000c1e1900 */
[----:B------:R-:W2:Y:S01]  /*00e0*/  LDCU UR4, c[0x0][0x380] ;  /* 0x00007000ff0477ac */ /* 0x000ea20008000800 */
[----:B------:R-:W-:Y:S01]  /*00f0*/  HFMA2 R11, -RZ, RZ, -3, 0 ;  /* 0xc2000000ff0b7431 */ /* 0x000fe200000001ff */
[----:B------:R-:W-:-:S03]  /*0100*/  UMOV UR5, URZ ;  /* 0x000000ff00057c82 */ /* 0x000fc60008000000 */
[----:B--2---:R-:W5:Y:S01]  /*0110*/  TEX.LL RZ, R9, R8, R11, UR4, 3D, 0x1 ;  /* 0x48ff040b08097f60 */ /* 0x004f6200089e01ff */
[----:B------:R-:W0:Y:S02]  /*0120*/  LDC.64 R4, c[0x0][0x390] ;  /* 0x0000e400ff047b82 */ /* 0x000e240000000a00 */
[----:B0-----:R-:W-:-:S05]  /*0130*/  IMAD.WIDE R4, R7, 0x4, R4 ;  /* 0x0000000407047825 */ /* 0x001fca00078e0204 */
[----:B-----5:R-:W-:Y:S01]  /*0140*/  STG.E desc[UR6][R4.64], R9 ;  /* 0x0000000904007986 */ /* 0x020fe2000c101906 */
[----:B------:R-:W-:Y:S05]  /*0150*/  EXIT ;  /* 0x000000000000794d */ /* 0x000fea0003800000 */
.L_x_0:
[----:B------:R-:W-:-:S00]  /*0160*/  BRA `(.L_x_0) ;  /* 0xfffffffc00fc7947 */ /* 0x000fc0000383ffff */
[----:B------:R-:W-:-:S00]  /*0170*/  NOP ;  /* 0x0000000000007918 */ /* 0x000fc00000000000 */
        /* <DEDUP_REMOVED lines=8> */
.L_x_1:


//--------------------- .nv.shared.reserved.0     --------------------------
	.section	.nv.shared.reserved.0,"aw",@nobits
	.weak		__nv_reservedSMEM_offset_0_alias
	.size		__nv_reservedSMEM_offset_0_alias, 0, 64
	.other		__nv_reservedSMEM_offset_0_alias,@"STO_CUDA_RESERVED_SHARED STV_DEFAULT"
__nv_reservedSMEM_offset_0_alias:
	.zero		0
	.zero		64


//--------------------- .nv.constant0._Z30trilinear_interpolation_kernelyPK6float3Pfi --------------------------
	.section	.nv.constant0._Z30trilinear_interpolation_kernelyPK6float3Pfi,"a",@progbits
	.sectionflags	@""
	.align	4
.nv.constant0._Z30trilinear_interpolation_kernelyPK6float3Pfi:
	.zero		924


//--------------------- SYMBOLS --------------------------

	.type		.nv.reservedSmem.offset0,@object
	.size		.nv.reservedSmem.offset0,0x4
